	.headerflags	@"EF_CUDA_TEXMODE_UNIFIED EF_CUDA_64BIT_ADDRESS EF_CUDA_ACCELERATORS EF_CUDA_SM90 EF_CUDA_VIRTUAL_SM(EF_CUDA_SM90)"
	.elftype	@"ET_EXEC"


//--------------------- .nv.info                  --------------------------
	.section	.nv.info,"",@"SHT_CUDA_INFO"
	.align	4


	//----- nvinfo : EIATTR_REGCOUNT
	.align		4
        /*0000*/ 	.byte	0x04, 0x2f
        /*0002*/ 	.short	(.L_1 - .L_0)
	.align		4
.L_0:
        /*0004*/ 	.word	index@(triton_poi_fused_convolution_relu_21)
        /*0008*/ 	.word	0x0000000c


	//----- nvinfo : EIATTR_MIN_STACK_SIZE
	.align		4
.L_1:
        /*000c*/ 	.byte	0x04, 0x12
        /*000e*/ 	.short	(.L_3 - .L_2)
	.align		4
.L_2:
        /*0010*/ 	.word	index@(triton_poi_fused_convolution_relu_21)
        /*0014*/ 	.word	0x00000000


	//----- nvinfo : EIATTR_FRAME_SIZE
	.align		4
.L_3:
        /*0018*/ 	.byte	0x04, 0x11
        /*001a*/ 	.short	(.L_5 - .L_4)
	.align		4
.L_4:
        /*001c*/ 	.word	index@(triton_poi_fused_convolution_relu_21)
        /*0020*/ 	.word	0x00000000


	//----- nvinfo : EIATTR_MIN_STACK_SIZE
	.align		4
.L_5:
        /*0024*/ 	.byte	0x04, 0x12
        /*0026*/ 	.short	(.L_7 - .L_6)
	.align		4
.L_6:
        /*0028*/ 	.word	index@(triton_poi_fused_convolution_relu_21)
        /*002c*/ 	.word	0x00000000
.L_7:


//--------------------- .nv.info.triton_poi_fused_convolution_relu_21 --------------------------
	.section	.nv.info.triton_poi_fused_convolution_relu_21,"",@"SHT_CUDA_INFO"
	.sectionflags	@""
	.align	4


	//----- nvinfo : EIATTR_CUDA_API_VERSION
	.align		4
        /*0000*/ 	.byte	0x04, 0x37
        /*0002*/ 	.short	(.L_9 - .L_8)
.L_8:
        /*0004*/ 	.word	0x0000007c


	//----- nvinfo : EIATTR_KPARAM_INFO
	.align		4
.L_9:
        /*0008*/ 	.byte	0x04, 0x17
        /*000a*/ 	.short	(.L_11 - .L_10)
.L_10:
        /*000c*/ 	.word	0x00000000
        /*0010*/ 	.short	0x0002
        /*0012*/ 	.short	0x0010
        /*0014*/ 	.byte	0x00, 0xf0, 0x11, 0x00


	//----- nvinfo : EIATTR_KPARAM_INFO
	.align		4
.L_11:
        /*0018*/ 	.byte	0x04, 0x17
        /*001a*/ 	.short	(.L_13 - .L_12)
.L_12:
        /*001c*/ 	.word	0x00000000
        /*0020*/ 	.short	0x0001
        /*0022*/ 	.short	0x0008
        /*0024*/ 	.byte	0x00, 0xf4, 0x21, 0x00


	//----- nvinfo : EIATTR_KPARAM_INFO
	.align		4
.L_13:
        /*0028*/ 	.byte	0x04, 0x17
        /*002a*/ 	.short	(.L_15 - .L_14)
.L_14:
        /*002c*/ 	.word	0x00000000
        /*0030*/ 	.short	0x0000
        /*0032*/ 	.short	0x0000
        /*0034*/ 	.byte	0x00, 0xf4, 0x21, 0x00


	//----- nvinfo : EIATTR_SPARSE_MMA_MASK
	.align		4
.L_15:
        /*0038*/ 	.byte	0x03, 0x50
        /*003a*/ 	.short	0x0000


	//----- nvinfo : EIATTR_MAXREG_COUNT
	.align		4
        /*003c*/ 	.byte	0x03, 0x1b
        /*003e*/ 	.short	0x00ff


	//----- nvinfo : EIATTR_EXIT_INSTR_OFFSETS
	.align		4
        /*0040*/ 	.byte	0x04, 0x1c
        /*0042*/ 	.short	(.L_17 - .L_16)


	//   ....[0]....
.L_16:
        /*0044*/ 	.word	0x000001b0


	//   ....[1]....
        /*0048*/ 	.word	0x000001d0


	//----- nvinfo : EIATTR_REQNTID
	.align		4
.L_17:
        /*004c*/ 	.byte	0x04, 0x10
        /*004e*/ 	.short	(.L_19 - .L_18)
.L_18:
        /*0050*/ 	.word	0x00000080
        /*0054*/ 	.word	0x00000001
        /*0058*/ 	.word	0x00000001


	//----- nvinfo : EIATTR_CBANK_PARAM_SIZE
	.align		4
.L_19:
        /*005c*/ 	.byte	0x03, 0x19
        /*005e*/ 	.short	0x0014


	//----- nvinfo : EIATTR_PARAM_CBANK
	.align		4
        /*0060*/ 	.byte	0x04, 0x0a
        /*0062*/ 	.short	(.L_21 - .L_20)
	.align		4
.L_20:
        /*0064*/ 	.word	index@(.nv.constant0.triton_poi_fused_convolution_relu_21)
        /*0068*/ 	.short	0x0210
        /*006a*/ 	.short	0x0014


	//----- nvinfo : EIATTR_SW_WAR
	.align		4
.L_21:
        /*006c*/ 	.byte	0x04, 0x36
        /*006e*/ 	.short	(.L_23 - .L_22)
.L_22:
        /*0070*/ 	.word	0x00000008
.L_23:


//--------------------- .nv.callgraph             --------------------------
	.section	.nv.callgraph,"",@"SHT_CUDA_CALLGRAPH"
	.align	4
	.sectionentsize	8
	.align		4
        /*0000*/ 	.word	0x00000000
	.align		4
        /*0004*/ 	.word	0xffffffff
	.align		4
        /*0008*/ 	.word	0x00000000
	.align		4
        /*000c*/ 	.word	0xfffffffe
	.align		4
        /*0010*/ 	.word	0x00000000
	.align		4
        /*0014*/ 	.word	0xfffffffd
	.align		4
        /*0018*/ 	.word	0x00000000
	.align		4
        /*001c*/ 	.word	0xfffffffc


//--------------------- .text.triton_poi_fused_convolution_relu_21 --------------------------
	.section	.text.triton_poi_fused_convolution_relu_21,"ax",@progbits
	.align	128
        .global         triton_poi_fused_convolution_relu_21
        .type           triton_poi_fused_convolution_relu_21,@function
        .size           triton_poi_fused_convolution_relu_21,(.L_x_1 - triton_poi_fused_convolution_relu_21)
        .other          triton_poi_fused_convolution_relu_21,@"STO_CUDA_ENTRY STV_DEFAULT"
triton_poi_fused_convolution_relu_21:
.text.triton_poi_fused_convolution_relu_21:
[----:B------:R-:W0:Y:S02]  /*0000*/  LDC R1, c[0x0][0x28] ;  /* 0x00000a00ff017b82 */ /* 0x000e240000000800 */
[----:B------:R-:W1:Y:S01]  /*0010*/  S2R R0, SR_TID.X ;  /* 0x0000000000007919 */ /* 0x000e620000002100 */
[----:B------:R-:W2:Y:S01]  /*0020*/  LDC.64 R2, c[0x0][0x210] ;  /* 0x00008400ff027b82 */ /* 0x000ea20000000a00 */
[----:B------:R-:W-:Y:S01]  /*0030*/  ULDC.64 UR4, c[0x0][0x208] ;  /* 0x0000820000047ab9 */ /* 0x000fe20000000a00 */
[----:B------:R-:W3:Y:S06]  /*0040*/  S2R R7, SR_CTAID.X ;  /* 0x0000000000077919 */ /* 0x000eec0000002500 */
[----:B------:R-:W4:Y:S01]  /*0050*/  LDC.64 R4, c[0x0][0x218] ;  /* 0x00008600ff047b82 */ /* 0x000f220000000a00 */
[----:B-1----:R-:W-:Y:S01]  /*0060*/  IMAD.SHL.U32 R0, R0, 0x2, RZ ;  /* 0x0000000200007824 */ /* 0x002fe200078e00ff */
[----:B---3--:R-:W-:-:S04]  /*0070*/  SHF.R.S32.HI R6, RZ, 0x17, R7 ;  /* 0x00000017ff067819 */ /* 0x008fc80000011407 */
[----:B------:R-:W-:-:S05]  /*0080*/  LOP3.LUT R0, R0, 0xfe, RZ, 0xc0, !PT ;  /* 0x000000fe00007812 */ /* 0x000fca00078ec0ff */
[----:B------:R-:W-:Y:S01]  /*0090*/  IMAD R7, R7, 0x100, R0 ;  /* 0x0000010007077824 */ /* 0x000fe200078e0200 */
[----:B------:R-:W-:-:S03]  /*00a0*/  SGXT R0, R6, 0x1 ;  /* 0x000000010600781a */ /* 0x000fc60000000200 */
[C---:B--2---:R-:W-:Y:S01]  /*00b0*/  IMAD.WIDE R2, R7.reuse, 0x4, R2 ;  /* 0x0000000407027825 */ /* 0x044fe200078e0202 */
[----:B------:R-:W-:Y:S02]  /*00c0*/  LEA.HI R0, R0, R7, RZ, 0x6 ;  /* 0x0000000700007211 */ /* 0x000fe400078f30ff */
[----:B------:R-:W-:Y:S02]  /*00d0*/  ISETP.GE.AND P2, PT, R7, 0x3100, PT ;  /* 0x000031000700780c */ /* 0x000fe40003f46270 */
[----:B------:R-:W-:-:S05]  /*00e0*/  LOP3.LUT R0, R0, 0xffffffc0, RZ, 0xc0, !PT ;  /* 0xffffffc000007812 */ /* 0x000fca00078ec0ff */
[----:B------:R-:W-:Y:S01]  /*00f0*/  IMAD.IADD R9, R7, 0x1, -R0 ;  /* 0x0000000107097824 */ /* 0x000fe200078e0a00 */
[----:B------:R-:W-:-:S03]  /*0100*/  CS2R R6, SRZ ;  /* 0x0000000000067805 */ /* 0x000fc6000001ff00 */
[----:B----4-:R-:W-:Y:S01]  /*0110*/  IMAD.WIDE R4, R9, 0x4, R4 ;  /* 0x0000000409047825 */ /* 0x010fe200078e0204 */
[----:B------:R-:W-:Y:S02]  /*0120*/  CS2R R8, SRZ ;  /* 0x0000000000087805 */ /* 0x000fe4000001ff00 */
[----:B------:R-:W2:Y:S04]  /*0130*/  @!P2 LDG.E.64 R6, desc[UR4][R2.64] ;  /* 0x000000040206a981 */ /* 0x000ea8000c1e1b00 */
[----:B------:R-:W2:Y:S02]  /*0140*/  @!P2 LDG.E.EL.64 R8, desc[UR4][R4.64] ;  /* 0x000000040408a981 */ /* 0x000ea4000c2e1b00 */
[----:B--2---:R-:W-:Y:S01]  /*0150*/  FSETP.GEU.AND P0, PT, R6, -R8, PT ;  /* 0x800000080600720b */ /* 0x004fe20003f0e000 */
[----:B------:R-:W-:Y:S01]  /*0160*/  FADD R6, R8, R6 ;  /* 0x0000000608067221 */ /* 0x000fe20000000000 */
[----:B------:R-:W-:Y:S01]  /*0170*/  FADD R0, R9, R7 ;  /* 0x0000000709007221 */ /* 0x000fe20000000000 */
[----:B------:R-:W-:-:S03]  /*0180*/  FSETP.GEU.AND P1, PT, R7, -R9, PT ;  /* 0x800000090700720b */ /* 0x000fc60003f2e000 */
[----:B------:R-:W-:Y:S02]  /*0190*/  FSEL R6, R6, RZ, P0 ;  /* 0x000000ff06067208 */ /* 0x000fe40000000000 */
[----:B------:R-:W-:Y:S01]  /*01a0*/  FSEL R7, R0, RZ, P1 ;  /* 0x000000ff00077208 */ /* 0x000fe20000800000 */
[----:B------:R-:W-:Y:S07]  /*01b0*/  @P2 EXIT ;  /* 0x000000000000294d */ /* 0x000fee0003800000 */
[----:B------:R-:W-:Y:S01]  /*01c0*/  STG.E.64 desc[UR4][R2.64], R6 ;  /* 0x0000000602007986 */ /* 0x000fe2000c101b04 */
[----:B------:R-:W-:Y:S05]  /*01d0*/  EXIT ;  /* 0x000000000000794d */ /* 0x000fea0003800000 */
.L_x_0:
[----:B------:R-:W-:-:S00]  /*01e0*/  BRA `(.L_x_0) ;  /* 0xfffffffc00fc7947 */ /* 0x000fc0000383ffff */
[----:B------:R-:W-:-:S00]  /*01f0*/  NOP ;  /* 0x0000000000007918 */ /* 0x000fc00000000000 */
        /* <DEDUP_REMOVED lines=8> */
.L_x_1:


//--------------------- .nv.constant0.triton_poi_fused_convolution_relu_21 --------------------------
	.section	.nv.constant0.triton_poi_fused_convolution_relu_21,"a",@progbits
	.sectionflags	@""
	.align	4
.nv.constant0.triton_poi_fused_convolution_relu_21:
	.zero		548
